	.headerflags	@"EF_CUDA_TEXMODE_UNIFIED EF_CUDA_64BIT_ADDRESS EF_CUDA_ACCELERATORS EF_CUDA_SM90 EF_CUDA_VIRTUAL_SM(EF_CUDA_SM90)"
	.elftype	@"ET_EXEC"


//--------------------- .nv.info                  --------------------------
	.section	.nv.info,"",@"SHT_CUDA_INFO"
	.align	4


	//----- nvinfo : EIATTR_REGCOUNT
	.align		4
        /*0000*/ 	.byte	0x04, 0x2f
        /*0002*/ 	.short	(.L_3 - .L_2)
	.align		4
.L_2:
        /*0004*/ 	.word	index@(triton_poi_fused__native_batch_norm_legit_no_training_convolution_relu_1)
        /*0008*/ 	.word	0x0000001a


	//----- nvinfo : EIATTR_MIN_STACK_SIZE
	.align		4
.L_3:
        /*000c*/ 	.byte	0x04, 0x12
        /*000e*/ 	.short	(.L_5 - .L_4)
	.align		4
.L_4:
        /*0010*/ 	.word	index@(triton_poi_fused__native_batch_norm_legit_no_training_convolution_relu_1)
        /*0014*/ 	.word	0x00000000


	//----- nvinfo : EIATTR_FRAME_SIZE
	.align		4
.L_5:
        /*0018*/ 	.byte	0x04, 0x11
        /*001a*/ 	.short	(.L_7 - .L_6)
	.align		4
.L_6:
        /*001c*/ 	.word	index@(triton_poi_fused__native_batch_norm_legit_no_training_convolution_relu_1)
        /*0020*/ 	.word	0x00000000


	//----- nvinfo : EIATTR_MIN_STACK_SIZE
	.align		4
.L_7:
        /*0024*/ 	.byte	0x04, 0x12
        /*0026*/ 	.short	(.L_9 - .L_8)
	.align		4
.L_8:
        /*0028*/ 	.word	index@(triton_poi_fused__native_batch_norm_legit_no_training_convolution_relu_1)
        /*002c*/ 	.word	0x00000000
.L_9:


//--------------------- .nv.info.triton_poi_fused__native_batch_norm_legit_no_training_convolution_relu_1 --------------------------
	.section	.nv.info.triton_poi_fused__native_batch_norm_legit_no_training_convolution_relu_1,"",@"SHT_CUDA_INFO"
	.sectionflags	@""
	.align	4


	//----- nvinfo : EIATTR_CUDA_API_VERSION
	.align		4
        /*0000*/ 	.byte	0x04, 0x37
        /*0002*/ 	.short	(.L_11 - .L_10)
.L_10:
        /*0004*/ 	.word	0x0000007c


	//----- nvinfo : EIATTR_KPARAM_INFO
	.align		4
.L_11:
        /*0008*/ 	.byte	0x04, 0x17
        /*000a*/ 	.short	(.L_13 - .L_12)
.L_12:
        /*000c*/ 	.word	0x00000000
        /*0010*/ 	.short	0x0007
        /*0012*/ 	.short	0x0038
        /*0014*/ 	.byte	0x00, 0xf0, 0x11, 0x00


	//----- nvinfo : EIATTR_KPARAM_INFO
	.align		4
.L_13:
        /*0018*/ 	.byte	0x04, 0x17
        /*001a*/ 	.short	(.L_15 - .L_14)
.L_14:
        /*001c*/ 	.word	0x00000000
        /*0020*/ 	.short	0x0006
        /*0022*/ 	.short	0x0030
        /*0024*/ 	.byte	0x00, 0xf4, 0x21, 0x00


	//----- nvinfo : EIATTR_KPARAM_INFO
	.align		4
.L_15:
        /*0028*/ 	.byte	0x04, 0x17
        /*002a*/ 	.short	(.L_17 - .L_16)
.L_16:
        /*002c*/ 	.word	0x00000000
        /*0030*/ 	.short	0x0005
        /*0032*/ 	.short	0x0028
        /*0034*/ 	.byte	0x00, 0xf4, 0x21, 0x00


	//----- nvinfo : EIATTR_KPARAM_INFO
	.align		4
.L_17:
        /*0038*/ 	.byte	0x04, 0x17
        /*003a*/ 	.short	(.L_19 - .L_18)
.L_18:
        /*003c*/ 	.word	0x00000000
        /*0040*/ 	.short	0x0004
        /*0042*/ 	.short	0x0020
        /*0044*/ 	.byte	0x00, 0xf4, 0x21, 0x00


	//----- nvinfo : EIATTR_KPARAM_INFO
	.align		4
.L_19:
        /*0048*/ 	.byte	0x04, 0x17
        /*004a*/ 	.short	(.L_21 - .L_20)
.L_20:
        /*004c*/ 	.word	0x00000000
        /*0050*/ 	.short	0x0003
        /*0052*/ 	.short	0x0018
        /*0054*/ 	.byte	0x00, 0xf4, 0x21, 0x00


	//----- nvinfo : EIATTR_KPARAM_INFO
	.align		4
.L_21:
        /*0058*/ 	.byte	0x04, 0x17
        /*005a*/ 	.short	(.L_23 - .L_22)
.L_22:
        /*005c*/ 	.word	0x00000000
        /*0060*/ 	.short	0x0002
        /*0062*/ 	.short	0x0010
        /*0064*/ 	.byte	0x00, 0xf4, 0x21, 0x00


	//----- nvinfo : EIATTR_KPARAM_INFO
	.align		4
.L_23:
        /*0068*/ 	.byte	0x04, 0x17
        /*006a*/ 	.short	(.L_25 - .L_24)
.L_24:
        /*006c*/ 	.word	0x00000000
        /*0070*/ 	.short	0x0001
        /*0072*/ 	.short	0x0008
        /*0074*/ 	.byte	0x00, 0xf4, 0x21, 0x00


	//----- nvinfo : EIATTR_KPARAM_INFO
	.align		4
.L_25:
        /*0078*/ 	.byte	0x04, 0x17
        /*007a*/ 	.short	(.L_27 - .L_26)
.L_26:
        /*007c*/ 	.word	0x00000000
        /*0080*/ 	.short	0x0000
        /*0082*/ 	.short	0x0000
        /*0084*/ 	.byte	0x00, 0xf4, 0x21, 0x00


	//----- nvinfo : EIATTR_SPARSE_MMA_MASK
	.align		4
.L_27:
        /*0088*/ 	.byte	0x03, 0x50
        /*008a*/ 	.short	0x0000


	//----- nvinfo : EIATTR_MAXREG_COUNT
	.align		4
        /*008c*/ 	.byte	0x03, 0x1b
        /*008e*/ 	.short	0x00ff


	//----- nvinfo : EIATTR_EXIT_INSTR_OFFSETS
	.align		4
        /*0090*/ 	.byte	0x04, 0x1c
        /*0092*/ 	.short	(.L_29 - .L_28)


	//   ....[0]....
.L_28:
        /*0094*/ 	.word	0x00000560


	//   ....[1]....
        /*0098*/ 	.word	0x00000580


	//----- nvinfo : EIATTR_REQNTID
	.align		4
.L_29:
        /*009c*/ 	.byte	0x04, 0x10
        /*009e*/ 	.short	(.L_31 - .L_30)
.L_30:
        /*00a0*/ 	.word	0x00000100
        /*00a4*/ 	.word	0x00000001
        /*00a8*/ 	.word	0x00000001


	//----- nvinfo : EIATTR_CBANK_PARAM_SIZE
	.align		4
.L_31:
        /*00ac*/ 	.byte	0x03, 0x19
        /*00ae*/ 	.short	0x003c


	//----- nvinfo : EIATTR_PARAM_CBANK
	.align		4
        /*00b0*/ 	.byte	0x04, 0x0a
        /*00b2*/ 	.short	(.L_33 - .L_32)
	.align		4
.L_32:
        /*00b4*/ 	.word	index@(.nv.constant0.triton_poi_fused__native_batch_norm_legit_no_training_convolution_relu_1)
        /*00b8*/ 	.short	0x0210
        /*00ba*/ 	.short	0x003c


	//----- nvinfo : EIATTR_SW_WAR
	.align		4
.L_33:
        /*00bc*/ 	.byte	0x04, 0x36
        /*00be*/ 	.short	(.L_35 - .L_34)
.L_34:
        /*00c0*/ 	.word	0x00000008
.L_35:


//--------------------- .nv.callgraph             --------------------------
	.section	.nv.callgraph,"",@"SHT_CUDA_CALLGRAPH"
	.align	4
	.sectionentsize	8
	.align		4
        /*0000*/ 	.word	0x00000000
	.align		4
        /*0004*/ 	.word	0xffffffff
	.align		4
        /*0008*/ 	.word	0x00000000
	.align		4
        /*000c*/ 	.word	0xfffffffe
	.align		4
        /*0010*/ 	.word	0x00000000
	.align		4
        /*0014*/ 	.word	0xfffffffd
	.align		4
        /*0018*/ 	.word	0x00000000
	.align		4
        /*001c*/ 	.word	0xfffffffc


//--------------------- .nv.constant4             --------------------------
	.section	.nv.constant4,"a",@progbits
	.align	8
	.align		8
.nv.constant4:
        /*0000*/ 	.dword	_$_str
	.align		8
        /*0008*/ 	.dword	_$_str_$_2


//--------------------- .text.triton_poi_fused__native_batch_norm_legit_no_training_convolution_relu_1 --------------------------
	.section	.text.triton_poi_fused__native_batch_norm_legit_no_training_convolution_relu_1,"ax",@progbits
	.align	128
        .global         triton_poi_fused__native_batch_norm_legit_no_training_convolution_relu_1
        .type           triton_poi_fused__native_batch_norm_legit_no_training_convolution_relu_1,@function
        .size           triton_poi_fused__native_batch_norm_legit_no_training_convolution_relu_1,(.L_x_1 - triton_poi_fused__native_batch_norm_legit_no_training_convolution_relu_1)
        .other          triton_poi_fused__native_batch_norm_legit_no_training_convolution_relu_1,@"STO_CUDA_ENTRY STV_DEFAULT"
triton_poi_fused__native_batch_norm_legit_no_training_convolution_relu_1:
.text.triton_poi_fused__native_batch_norm_legit_no_training_convolution_relu_1:
[----:B------:R-:W0:Y:S01]  /*0000*/  LDC R1, c[0x0][0x28] ;  /* 0x00000a00ff017b82 */ /* 0x000e220000000800 */
[----:B------:R-:W1:Y:S01]  /*0010*/  S2R R0, SR_TID.X ;  /* 0x0000000000007919 */ /* 0x000e620000002100 */
[----:B------:R-:W-:-:S06]  /*0020*/  IMAD.MOV.U32 R2, RZ, RZ, RZ ;  /* 0x000000ffff027224 */ /* 0x000fcc00078e00ff */
[----:B------:R-:W2:Y:S01]  /*0030*/  LDC.64 R6, c[0x0][0x228] ;  /* 0x00008a00ff067b82 */ /* 0x000ea20000000a00 */
[----:B------:R-:W-:Y:S01]  /*0040*/  CS2R R12, SRZ ;  /* 0x00000000000c7805 */ /* 0x000fe2000001ff00 */
[----:B------:R-:W3:Y:S01]  /*0050*/  S2R R3, SR_CTAID.X ;  /* 0x0000000000037919 */ /* 0x000ee20000002500 */
[----:B------:R-:W-:Y:S01]  /*0060*/  CS2R R14, SRZ ;  /* 0x00000000000e7805 */ /* 0x000fe2000001ff00 */
[----:B------:R-:W-:-:S04]  /*0070*/  ULDC.64 UR4, c[0x0][0x208] ;  /* 0x0000820000047ab9 */ /* 0x000fc80000000a00 */
[----:B------:R-:W4:Y:S08]  /*0080*/  LDC.64 R16, c[0x0][0x218] ;  /* 0x00008600ff107b82 */ /* 0x000f300000000a00 */
[----:B------:R-:W5:Y:S08]  /*0090*/  LDC.64 R22, c[0x0][0x210] ;  /* 0x00008400ff167b82 */ /* 0x000f700000000a00 */
[----:B------:R-:W2:Y:S01]  /*00a0*/  LDC.64 R20, c[0x0][0x220] ;  /* 0x00008800ff147b82 */ /* 0x000ea20000000a00 */
[----:B-1----:R-:W-:-:S07]  /*00b0*/  SHF.L.U32 R0, R0, 0x1, RZ ;  /* 0x0000000100007819 */ /* 0x002fce00000006ff */
[----:B------:R-:W1:Y:S01]  /*00c0*/  LDC.64 R10, c[0x0][0x230] ;  /* 0x00008c00ff0a7b82 */ /* 0x000e620000000a00 */
[----:B------:R-:W-:-:S04]  /*00d0*/  LOP3.LUT R0, R0, 0x1fe, RZ, 0xc0, !PT ;  /* 0x000001fe00007812 */ /* 0x000fc800078ec0ff */
[----:B---3--:R-:W-:-:S03]  /*00e0*/  LEA R3, R3, R0, 0x9 ;  /* 0x0000000003037211 */ /* 0x008fc600078e48ff */
[----:B------:R-:W3:Y:S01]  /*00f0*/  LDC.64 R8, c[0x0][0x238] ;  /* 0x00008e00ff087b82 */ /* 0x000ee20000000a00 */
[C---:B------:R-:W-:Y:S01]  /*0100*/  ISETP.GE.AND P0, PT, R3.reuse, 0x2312200, PT ;  /* 0x023122000300780c */ /* 0x040fe20003f06270 */
[----:B------:R-:W-:-:S05]  /*0110*/  IMAD.HI R0, R3, -0x166a55bb, R2 ;  /* 0xe995aa4503007827 */ /* 0x000fca00078e0202 */
[----:B------:R-:W-:-:S04]  /*0120*/  SHF.R.U32.HI R5, RZ, 0x1f, R0 ;  /* 0x0000001fff057819 */ /* 0x000fc80000011600 */
[----:B------:R-:W-:-:S04]  /*0130*/  LEA.HI.SX32 R5, R0, R5, 0xf ;  /* 0x0000000500057211 */ /* 0x000fc800078f7aff */
[----:B------:R-:W-:-:S04]  /*0140*/  PRMT R0, R5, 0x9910, RZ ;  /* 0x0000991005007816 */ /* 0x000fc800000000ff */
[----:B------:R-:W-:-:S04]  /*0150*/  SHF.R.S32.HI R0, RZ, 0xf, R0 ;  /* 0x0000000fff007819 */ /* 0x000fc80000011400 */
[----:B------:R-:W-:-:S04]  /*0160*/  LOP3.LUT R0, R0, 0xffff, RZ, 0xc0, !PT ;  /* 0x0000ffff00007812 */ /* 0x000fc800078ec0ff */
[----:B------:R-:W-:-:S04]  /*0170*/  LEA.HI R0, R0, R5, RZ, 0x16 ;  /* 0x0000000500007211 */ /* 0x000fc800078fb0ff */
[----:B------:R-:W-:-:S04]  /*0180*/  LOP3.LUT R0, R0, 0xffc0, RZ, 0xc0, !PT ;  /* 0x0000ffc000007812 */ /* 0x000fc800078ec0ff */
[----:B------:R-:W-:-:S04]  /*0190*/  IADD3 R0, RZ, -R0, RZ ;  /* 0x80000000ff007210 */ /* 0x000fc80007ffe0ff */
[----:B------:R-:W-:-:S05]  /*01a0*/  PRMT R0, R0, 0x7710, RZ ;  /* 0x0000771000007816 */ /* 0x000fca00000000ff */
[----:B------:R-:W-:-:S05]  /*01b0*/  IMAD.IADD R5, R5, 0x1, R0 ;  /* 0x0000000105057824 */ /* 0x000fca00078e0200 */
[----:B------:R-:W-:-:S05]  /*01c0*/  PRMT R19, R5, 0x9910, RZ ;  /* 0x0000991005137816 */ /* 0x000fca00000000ff */
[----:B--2---:R-:W-:-:S05]  /*01d0*/  IMAD.WIDE R6, R19, 0x4, R6 ;  /* 0x0000000413067825 */ /* 0x004fca00078e0206 */
[----:B------:R-:W2:Y:S04]  /*01e0*/  @!P0 LDG.E.EL R12, desc[UR4][R6.64] ;  /* 0x00000004060c8981 */ /* 0x000ea8000c2e1900 */
[----:B------:R5:W2:Y:S01]  /*01f0*/  @!P0 LDG.E.EL R14, desc[UR4][R6.64] ;  /* 0x00000004060e8981 */ /* 0x000aa2000c2e1900 */
[----:B------:R-:W-:Y:S01]  /*0200*/  HFMA2.MMA R0, -RZ, RZ, 0, 0 ;  /* 0x00000000ff007435 */ /* 0x000fe200000001ff */
[----:B------:R-:W-:Y:S01]  /*0210*/  CS2R R4, SRZ ;  /* 0x0000000000047805 */ /* 0x000fe2000001ff00 */
[----:B----4-:R-:W-:-:S05]  /*0220*/  IMAD.WIDE R16, R19, 0x4, R16 ;  /* 0x0000000413107825 */ /* 0x010fca00078e0210 */
[----:B------:R-:W4:Y:S01]  /*0230*/  @!P0 LDG.E.EL R15, desc[UR4][R16.64] ;  /* 0x00000004100f8981 */ /* 0x000f22000c2e1900 */
[----:B-----5:R-:W-:-:S03]  /*0240*/  IMAD.WIDE R6, R3, 0x4, R22 ;  /* 0x0000000403067825 */ /* 0x020fc600078e0216 */
[----:B------:R-:W5:Y:S01]  /*0250*/  @!P0 LDG.E.EL R0, desc[UR4][R16.64] ;  /* 0x0000000410008981 */ /* 0x000f62000c2e1900 */
[----:B0-----:R-:W-:-:S03]  /*0260*/  IMAD.WIDE R22, R19, 0x4, R20 ;  /* 0x0000000413167825 */ /* 0x001fc600078e0214 */
[----:B------:R-:W4:Y:S01]  /*0270*/  @!P0 LDG.E.64 R4, desc[UR4][R6.64] ;  /* 0x0000000406048981 */ /* 0x000f22000c1e1b00 */
[----:B------:R-:W-:Y:S01]  /*0280*/  CS2R R20, SRZ ;  /* 0x0000000000147805 */ /* 0x000fe2000001ff00 */
[C---:B-1----:R-:W-:Y:S02]  /*0290*/  IMAD.WIDE R10, R19.reuse, 0x4, R10 ;  /* 0x00000004130a7825 */ /* 0x042fe400078e020a */
[----:B------:R-:W4:Y:S02]  /*02a0*/  @!P0 LDG.E.EL R13, desc[UR4][R22.64] ;  /* 0x00000004160d8981 */ /* 0x000f24000c2e1900 */
[----:B---3--:R-:W-:Y:S02]  /*02b0*/  IMAD.WIDE R8, R19, 0x4, R8 ;  /* 0x0000000413087825 */ /* 0x008fe400078e0208 */
[----:B------:R-:W3:Y:S01]  /*02c0*/  @!P0 LDG.E.EL R2, desc[UR4][R22.64] ;  /* 0x0000000416028981 */ /* 0x000ee2000c2e1900 */
[----:B------:R-:W-:-:S03]  /*02d0*/  CS2R R18, SRZ ;  /* 0x0000000000127805 */ /* 0x000fc6000001ff00 */
[----:B------:R-:W3:Y:S04]  /*02e0*/  @!P0 LDG.E.EL R20, desc[UR4][R10.64] ;  /* 0x000000040a148981 */ /* 0x000ee8000c2e1900 */
[----:B------:R0:W3:Y:S04]  /*02f0*/  @!P0 LDG.E.EL R21, desc[UR4][R10.64] ;  /* 0x000000040a158981 */ /* 0x0000e8000c2e1900 */
[----:B------:R-:W3:Y:S04]  /*0300*/  @!P0 LDG.E.EL R19, desc[UR4][R8.64] ;  /* 0x0000000408138981 */ /* 0x000ee8000c2e1900 */
[----:B------:R1:W3:Y:S01]  /*0310*/  @!P0 LDG.E.EL R18, desc[UR4][R8.64] ;  /* 0x0000000408128981 */ /* 0x0002e2000c2e1900 */
[----:B0-----:R-:W-:Y:S01]  /*0320*/  IMAD.MOV.U32 R10, RZ, RZ, 0x3e800000 ;  /* 0x3e800000ff0a7424 */ /* 0x001fe200078e00ff */
[----:B-1----:R-:W0:Y:S02]  /*0330*/  LDC.64 R8, c[0x0][0x240] ;  /* 0x00009000ff087b82 */ /* 0x002e240000000a00 */
[----:B0-----:R-:W-:-:S04]  /*0340*/  IMAD.WIDE R8, R3, 0x4, R8 ;  /* 0x0000000403087825 */ /* 0x001fc800078e0208 */
[----:B--2---:R-:W-:Y:S01]  /*0350*/  FADD R12, R12, 9.9999997473787516356e-06 ;  /* 0x3727c5ac0c0c7421 */ /* 0x004fe20000000000 */
[----:B------:R-:W-:-:S03]  /*0360*/  FADD R14, R14, 9.9999997473787516356e-06 ;  /* 0x3727c5ac0e0e7421 */ /* 0x000fc60000000000 */
[----:B------:R-:W0:Y:S08]  /*0370*/  MUFU.SQRT R16, R12 ;  /* 0x0000000c00107308 */ /* 0x000e300000002000 */
[----:B------:R-:W1:Y:S01]  /*0380*/  MUFU.SQRT R17, R14 ;  /* 0x0000000e00117308 */ /* 0x000e620000002000 */
[C---:B0-----:R-:W-:Y:S02]  /*0390*/  FSETP.GT.AND P1, PT, R16.reuse, 8.50705917302346158658e+37, PT ;  /* 0x7e8000001000780b */ /* 0x041fe40003f24000 */
[----:B------:R-:W-:-:S02]  /*03a0*/  FSETP.GEU.AND P3, PT, R16, 1.175494350822287508e-38, PT ;  /* 0x008000001000780b */ /* 0x000fc40003f6e000 */
[C---:B-1----:R-:W-:Y:S02]  /*03b0*/  FSETP.GT.AND P2, PT, R17.reuse, 8.50705917302346158658e+37, PT ;  /* 0x7e8000001100780b */ /* 0x042fe40003f44000 */
[----:B------:R-:W-:-:S07]  /*03c0*/  FSETP.GEU.AND P4, PT, R17, 1.175494350822287508e-38, PT ;  /* 0x008000001100780b */ /* 0x000fce0003f8e000 */
[----:B------:R-:W-:-:S04]  /*03d0*/  @P1 FMUL R16, R16, 0.25 ;  /* 0x3e80000010101820 */ /* 0x000fc80000400000 */
[----:B------:R-:W-:Y:S01]  /*03e0*/  @!P3 FMUL R16, R16, 16777216 ;  /* 0x4b8000001010b820 */ /* 0x000fe20000400000 */
[----:B------:R-:W-:-:S04]  /*03f0*/  @P2 FMUL R17, R17, 0.25 ;  /* 0x3e80000011112820 */ /* 0x000fc80000400000 */
[----:B------:R-:W-:Y:S01]  /*0400*/  @!P4 FMUL R17, R17, 16777216 ;  /* 0x4b8000001111c820 */ /* 0x000fe20000400000 */
[----:B------:R-:W0:Y:S01]  /*0410*/  MUFU.RCP R16, R16 ;  /* 0x0000001000107308 */ /* 0x000e220000001000 */
[----:B------:R-:W-:-:S07]  /*0420*/  FSEL R11, R10, 1, P1 ;  /* 0x3f8000000a0b7808 */ /* 0x000fce0000800000 */
[----:B------:R-:W1:Y:S01]  /*0430*/  MUFU.RCP R17, R17 ;  /* 0x0000001100117308 */ /* 0x000e620000001000 */
[----:B------:R-:W-:Y:S01]  /*0440*/  FSEL R10, R10, 1, P2 ;  /* 0x3f8000000a0a7808 */ /* 0x000fe20001000000 */
[----:B------:R-:W-:Y:S01]  /*0450*/  @!P3 FMUL R11, R11, 16777216 ;  /* 0x4b8000000b0bb820 */ /* 0x000fe20000400000 */
[----:B----4-:R-:W-:Y:S01]  /*0460*/  FADD R4, R15, R4 ;  /* 0x000000040f047221 */ /* 0x010fe20000000000 */
[----:B-----5:R-:W-:Y:S02]  /*0470*/  FADD R5, R0, R5 ;  /* 0x0000000500057221 */ /* 0x020fe40000000000 */
[----:B------:R-:W-:Y:S01]  /*0480*/  @!P4 FMUL R10, R10, 16777216 ;  /* 0x4b8000000a0ac820 */ /* 0x000fe20000400000 */
[----:B0-----:R-:W-:Y:S01]  /*0490*/  FMUL R16, R16, R11 ;  /* 0x0000000b10107220 */ /* 0x001fe20000400000 */
[----:B------:R-:W-:Y:S01]  /*04a0*/  FADD R13, R4, -R13 ;  /* 0x8000000d040d7221 */ /* 0x000fe20000000000 */
[----:B---3--:R-:W-:Y:S01]  /*04b0*/  FADD R2, R5, -R2 ;  /* 0x8000000205027221 */ /* 0x008fe20000000000 */
[----:B-1----:R-:W-:-:S02]  /*04c0*/  FMUL R11, R17, R10 ;  /* 0x0000000a110b7220 */ /* 0x002fc40000400000 */
[----:B------:R-:W-:Y:S02]  /*04d0*/  FMUL R16, R13, R16 ;  /* 0x000000100d107220 */ /* 0x000fe40000400000 */
[----:B------:R-:W-:Y:S02]  /*04e0*/  FMUL R11, R2, R11 ;  /* 0x0000000b020b7220 */ /* 0x000fe40000400000 */
[----:B------:R-:W-:Y:S02]  /*04f0*/  FFMA R16, R16, R20, R19 ;  /* 0x0000001410107223 */ /* 0x000fe40000000013 */
[----:B------:R-:W-:Y:S01]  /*0500*/  FFMA R11, R11, R21, R18 ;  /* 0x000000150b0b7223 */ /* 0x000fe20000000012 */
[----:B------:R0:W-:Y:S02]  /*0510*/  @!P0 STG.E.64 desc[UR4][R6.64], R4 ;  /* 0x0000000406008986 */ /* 0x0001e4000c101b04 */
[----:B------:R-:W-:Y:S02]  /*0520*/  FSETP.GEU.AND P1, PT, R16, RZ, PT ;  /* 0x000000ff1000720b */ /* 0x000fe40003f2e000 */
[----:B------:R-:W-:-:S02]  /*0530*/  FSETP.GEU.AND P2, PT, R11, RZ, PT ;  /* 0x000000ff0b00720b */ /* 0x000fc40003f4e000 */
[----:B------:R-:W-:Y:S02]  /*0540*/  FSEL R10, R16, RZ, P1 ;  /* 0x000000ff100a7208 */ /* 0x000fe40000800000 */
[----:B------:R-:W-:Y:S01]  /*0550*/  FSEL R11, R11, RZ, P2 ;  /* 0x000000ff0b0b7208 */ /* 0x000fe20001000000 */
[----:B0-----:R-:W-:Y:S08]  /*0560*/  @P0 EXIT ;  /* 0x000000000000094d */ /* 0x001ff00003800000 */
[----:B------:R-:W-:Y:S01]  /*0570*/  STG.E.64 desc[UR4][R8.64], R10 ;  /* 0x0000000a08007986 */ /* 0x000fe2000c101b04 */
[----:B------:R-:W-:Y:S05]  /*0580*/  EXIT ;  /* 0x000000000000794d */ /* 0x000fea0003800000 */
.L_x_0:
[----:B------:R-:W-:-:S00]  /*0590*/  BRA `(.L_x_0) ;  /* 0xfffffffc00fc7947 */ /* 0x000fc0000383ffff */
[----:B------:R-:W-:-:S00]  /*05a0*/  NOP ;  /* 0x0000000000007918 */ /* 0x000fc00000000000 */
        /* <DEDUP_REMOVED lines=13> */
.L_x_1:


//--------------------- .nv.global.init           --------------------------
	.section	.nv.global.init,"aw",@progbits
.nv.global.init:
	.type		_$_str,@object
	.size		_$_str,(_$_str_$_2 - _$_str)
_$_str:
        /*0000*/ 	.byte	0x5f, 0x5f, 0x43, 0x55, 0x44, 0x41, 0x5f, 0x46, 0x54, 0x5a, 0x00
	.type		_$_str_$_2,@object
	.size		_$_str_$_2,(.L_1 - _$_str_$_2)
_$_str_$_2:
        /*000b*/ 	.byte	0x5f, 0x5f, 0x43, 0x55, 0x44, 0x41, 0x5f, 0x50, 0x52, 0x45, 0x43, 0x5f, 0x53, 0x51, 0x52, 0x54
        /*001b*/ 	.byte	0x00
.L_1:


//--------------------- .nv.constant0.triton_poi_fused__native_batch_norm_legit_no_training_convolution_relu_1 --------------------------
	.section	.nv.constant0.triton_poi_fused__native_batch_norm_legit_no_training_convolution_relu_1,"a",@progbits
	.sectionflags	@""
	.align	4
.nv.constant0.triton_poi_fused__native_batch_norm_legit_no_training_convolution_relu_1:
	.zero		588
